	.headerflags	@"EF_CUDA_TEXMODE_UNIFIED EF_CUDA_64BIT_ADDRESS EF_CUDA_ACCELERATORS EF_CUDA_SM90 EF_CUDA_VIRTUAL_SM(EF_CUDA_SM90)"
	.elftype	@"ET_EXEC"


//--------------------- .nv.info                  --------------------------
	.section	.nv.info,"",@"SHT_CUDA_INFO"
	.align	4


	//----- nvinfo : EIATTR_REGCOUNT
	.align		4
        /*0000*/ 	.byte	0x04, 0x2f
        /*0002*/ 	.short	(.L_1 - .L_0)
	.align		4
.L_0:
        /*0004*/ 	.word	index@(triton_poi_fused_max_pool2d_with_indices_11)
        /*0008*/ 	.word	0x00000038


	//----- nvinfo : EIATTR_MIN_STACK_SIZE
	.align		4
.L_1:
        /*000c*/ 	.byte	0x04, 0x12
        /*000e*/ 	.short	(.L_3 - .L_2)
	.align		4
.L_2:
        /*0010*/ 	.word	index@(triton_poi_fused_max_pool2d_with_indices_11)
        /*0014*/ 	.word	0x00000000


	//----- nvinfo : EIATTR_FRAME_SIZE
	.align		4
.L_3:
        /*0018*/ 	.byte	0x04, 0x11
        /*001a*/ 	.short	(.L_5 - .L_4)
	.align		4
.L_4:
        /*001c*/ 	.word	index@(triton_poi_fused_max_pool2d_with_indices_11)
        /*0020*/ 	.word	0x00000000


	//----- nvinfo : EIATTR_MIN_STACK_SIZE
	.align		4
.L_5:
        /*0024*/ 	.byte	0x04, 0x12
        /*0026*/ 	.short	(.L_7 - .L_6)
	.align		4
.L_6:
        /*0028*/ 	.word	index@(triton_poi_fused_max_pool2d_with_indices_11)
        /*002c*/ 	.word	0x00000000
.L_7:


//--------------------- .nv.info.triton_poi_fused_max_pool2d_with_indices_11 --------------------------
	.section	.nv.info.triton_poi_fused_max_pool2d_with_indices_11,"",@"SHT_CUDA_INFO"
	.sectionflags	@""
	.align	4


	//----- nvinfo : EIATTR_CUDA_API_VERSION
	.align		4
        /*0000*/ 	.byte	0x04, 0x37
        /*0002*/ 	.short	(.L_9 - .L_8)
.L_8:
        /*0004*/ 	.word	0x0000007c


	//----- nvinfo : EIATTR_KPARAM_INFO
	.align		4
.L_9:
        /*0008*/ 	.byte	0x04, 0x17
        /*000a*/ 	.short	(.L_11 - .L_10)
.L_10:
        /*000c*/ 	.word	0x00000000
        /*0010*/ 	.short	0x0004
        /*0012*/ 	.short	0x001c
        /*0014*/ 	.byte	0x00, 0xf0, 0x11, 0x00


	//----- nvinfo : EIATTR_KPARAM_INFO
	.align		4
.L_11:
        /*0018*/ 	.byte	0x04, 0x17
        /*001a*/ 	.short	(.L_13 - .L_12)
.L_12:
        /*001c*/ 	.word	0x00000000
        /*0020*/ 	.short	0x0003
        /*0022*/ 	.short	0x0018
        /*0024*/ 	.byte	0x00, 0xf0, 0x11, 0x00


	//----- nvinfo : EIATTR_KPARAM_INFO
	.align		4
.L_13:
        /*0028*/ 	.byte	0x04, 0x17
        /*002a*/ 	.short	(.L_15 - .L_14)
.L_14:
        /*002c*/ 	.word	0x00000000
        /*0030*/ 	.short	0x0002
        /*0032*/ 	.short	0x0010
        /*0034*/ 	.byte	0x00, 0xf4, 0x21, 0x00


	//----- nvinfo : EIATTR_KPARAM_INFO
	.align		4
.L_15:
        /*0038*/ 	.byte	0x04, 0x17
        /*003a*/ 	.short	(.L_17 - .L_16)
.L_16:
        /*003c*/ 	.word	0x00000000
        /*0040*/ 	.short	0x0001
        /*0042*/ 	.short	0x0008
        /*0044*/ 	.byte	0x00, 0xf4, 0x21, 0x00


	//----- nvinfo : EIATTR_KPARAM_INFO
	.align		4
.L_17:
        /*0048*/ 	.byte	0x04, 0x17
        /*004a*/ 	.short	(.L_19 - .L_18)
.L_18:
        /*004c*/ 	.word	0x00000000
        /*0050*/ 	.short	0x0000
        /*0052*/ 	.short	0x0000
        /*0054*/ 	.byte	0x00, 0xf4, 0x21, 0x00


	//----- nvinfo : EIATTR_SPARSE_MMA_MASK
	.align		4
.L_19:
        /*0058*/ 	.byte	0x03, 0x50
        /*005a*/ 	.short	0x0000


	//----- nvinfo : EIATTR_MAXREG_COUNT
	.align		4
        /*005c*/ 	.byte	0x03, 0x1b
        /*005e*/ 	.short	0x00ff


	//----- nvinfo : EIATTR_EXIT_INSTR_OFFSETS
	.align		4
        /*0060*/ 	.byte	0x04, 0x1c
        /*0062*/ 	.short	(.L_21 - .L_20)


	//   ....[0]....
.L_20:
        /*0064*/ 	.word	0x00001bb0


	//   ....[1]....
        /*0068*/ 	.word	0x00001bd0


	//----- nvinfo : EIATTR_REQNTID
	.align		4
.L_21:
        /*006c*/ 	.byte	0x04, 0x10
        /*006e*/ 	.short	(.L_23 - .L_22)
.L_22:
        /*0070*/ 	.word	0x00000080
        /*0074*/ 	.word	0x00000001
        /*0078*/ 	.word	0x00000001


	//----- nvinfo : EIATTR_CBANK_PARAM_SIZE
	.align		4
.L_23:
        /*007c*/ 	.byte	0x03, 0x19
        /*007e*/ 	.short	0x0020


	//----- nvinfo : EIATTR_PARAM_CBANK
	.align		4
        /*0080*/ 	.byte	0x04, 0x0a
        /*0082*/ 	.short	(.L_25 - .L_24)
	.align		4
.L_24:
        /*0084*/ 	.word	index@(.nv.constant0.triton_poi_fused_max_pool2d_with_indices_11)
        /*0088*/ 	.short	0x0210
        /*008a*/ 	.short	0x0020


	//----- nvinfo : EIATTR_SW_WAR
	.align		4
.L_25:
        /*008c*/ 	.byte	0x04, 0x36
        /*008e*/ 	.short	(.L_27 - .L_26)
.L_26:
        /*0090*/ 	.word	0x00000008
.L_27:


//--------------------- .nv.callgraph             --------------------------
	.section	.nv.callgraph,"",@"SHT_CUDA_CALLGRAPH"
	.align	4
	.sectionentsize	8
	.align		4
        /*0000*/ 	.word	0x00000000
	.align		4
        /*0004*/ 	.word	0xffffffff
	.align		4
        /*0008*/ 	.word	0x00000000
	.align		4
        /*000c*/ 	.word	0xfffffffe
	.align		4
        /*0010*/ 	.word	0x00000000
	.align		4
        /*0014*/ 	.word	0xfffffffd
	.align		4
        /*0018*/ 	.word	0x00000000
	.align		4
        /*001c*/ 	.word	0xfffffffc


//--------------------- .text.triton_poi_fused_max_pool2d_with_indices_11 --------------------------
	.section	.text.triton_poi_fused_max_pool2d_with_indices_11,"ax",@progbits
	.align	128
        .global         triton_poi_fused_max_pool2d_with_indices_11
        .type           triton_poi_fused_max_pool2d_with_indices_11,@function
        .size           triton_poi_fused_max_pool2d_with_indices_11,(.L_x_1 - triton_poi_fused_max_pool2d_with_indices_11)
        .other          triton_poi_fused_max_pool2d_with_indices_11,@"STO_CUDA_ENTRY STV_DEFAULT"
triton_poi_fused_max_pool2d_with_indices_11:
.text.triton_poi_fused_max_pool2d_with_indices_11:
[----:B------:R-:W0:Y:S02]  /*0000*/  LDC R1, c[0x0][0x28] ;  /* 0x00000a00ff017b82 */ /* 0x000e240000000800 */
[----:B------:R-:W1:Y:S01]  /*0010*/  S2R R19, SR_TID.X ;  /* 0x0000000000137919 */ /* 0x000e620000002100 */
[----:B------:R-:W2:Y:S01]  /*0020*/  LDC.64 R24, c[0x0][0x210] ;  /* 0x00008400ff187b82 */ /* 0x000ea20000000a00 */
[----:B------:R-:W-:Y:S01]  /*0030*/  IMAD.MOV.U32 R6, RZ, RZ, RZ ;  /* 0x000000ffff067224 */ /* 0x000fe200078e00ff */
[----:B------:R-:W-:Y:S01]  /*0040*/  ULDC.64 UR4, c[0x0][0x208] ;  /* 0x0000820000047ab9 */ /* 0x000fe20000000a00 */
[----:B------:R-:W3:Y:S01]  /*0050*/  S2R R4, SR_CTAID.X ;  /* 0x0000000000047919 */ /* 0x000ee20000002500 */
[----:B------:R-:W4:Y:S01]  /*0060*/  S2R R18, SR_CTAID.Y ;  /* 0x0000000000127919 */ /* 0x000f220000002600 */
[----:B------:R-:W-:Y:S01]  /*0070*/  IMAD.MOV.U32 R15, RZ, RZ, RZ ;  /* 0x000000ffff0f7224 */ /* 0x000fe200078e00ff */
[----:B------:R-:W-:Y:S01]  /*0080*/  ULDC.64 UR6, c[0x0][0x220] ;  /* 0x0000880000067ab9 */ /* 0x000fe20000000a00 */
[----:B-1----:R-:W-:Y:S02]  /*0090*/  LOP3.LUT R19, R19, 0x7f, RZ, 0xc0, !PT ;  /* 0x0000007f13137812 */ /* 0x002fe400078ec0ff */
[----:B---3--:R-:W-:-:S03]  /*00a0*/  SHF.R.S32.HI R31, RZ, 0x15, R4 ;  /* 0x00000015ff1f7819 */ /* 0x008fc60000011404 */
[----:B------:R-:W-:Y:S01]  /*00b0*/  IMAD R19, R4, 0x400, R19 ;  /* 0x0000040004137824 */ /* 0x000fe200078e0213 */
[----:B------:R-:W-:-:S04]  /*00c0*/  SGXT R31, R31, 0x1 ;  /* 0x000000011f1f781a */ /* 0x000fc80000000200 */
[----:B------:R-:W-:Y:S02]  /*00d0*/  SHF.R.S32.HI R0, RZ, 0x1f, R19 ;  /* 0x0000001fff007819 */ /* 0x000fe40000011413 */
[----:B----4-:R-:W-:Y:S02]  /*00e0*/  ISETP.GE.AND P1, PT, R18, 0x100, PT ;  /* 0x000001001200780c */ /* 0x010fe40003f26270 */
[----:B------:R-:W-:Y:S01]  /*00f0*/  LEA.HI R2, R0, R19, RZ, 0x5 ;  /* 0x0000001300027211 */ /* 0x000fe200078f28ff */
[C---:B------:R-:W-:Y:S01]  /*0100*/  VIADD R0, R19.reuse, 0x80 ;  /* 0x0000008013007836 */ /* 0x040fe20000000000 */
[----:B------:R-:W-:-:S03]  /*0110*/  ISETP.LT.AND P3, PT, R19, 0x400, !P1 ;  /* 0x000004001300780c */ /* 0x000fc60004f61270 */
[C---:B------:R-:W-:Y:S01]  /*0120*/  IMAD.SHL.U32 R5, R2.reuse, 0x4, RZ ;  /* 0x0000000402057824 */ /* 0x040fe200078e00ff */
[----:B------:R-:W-:Y:S02]  /*0130*/  LOP3.LUT R2, R2, 0x7fffffe0, RZ, 0xc0, !PT ;  /* 0x7fffffe002027812 */ /* 0x000fe400078ec0ff */
[----:B------:R-:W-:Y:S02]  /*0140*/  LEA.HI R3, R31, R0, RZ, 0x5 ;  /* 0x000000001f037211 */ /* 0x000fe400078f28ff */
[----:B------:R-:W-:Y:S01]  /*0150*/  LOP3.LUT R5, R5, 0xffffff80, RZ, 0xc0, !PT ;  /* 0xffffff8005057812 */ /* 0x000fe200078ec0ff */
[----:B------:R-:W-:Y:S01]  /*0160*/  IMAD.IADD R23, R19, 0x1, -R2 ;  /* 0x0000000113177824 */ /* 0x000fe200078e0a02 */
[----:B------:R-:W-:Y:S01]  /*0170*/  ISETP.LT.AND P0, PT, R0, 0x400, !P1 ;  /* 0x000004000000780c */ /* 0x000fe20004f01270 */
[----:B------:R-:W-:Y:S01]  /*0180*/  IMAD.SHL.U32 R3, R3, 0x4, RZ ;  /* 0x0000000403037824 */ /* 0x000fe200078e00ff */
[----:B------:R-:W-:Y:S01]  /*0190*/  P2R R14, PR, RZ, 0x8 ;  /* 0x00000008ff0e7803 */ /* 0x000fe20000000000 */
[----:B------:R-:W-:-:S03]  /*01a0*/  IMAD R2, R18, 0x1000, R5 ;  /* 0x0000100012027824 */ /* 0x000fc600078e0205 */
[----:B------:R-:W-:Y:S01]  /*01b0*/  LOP3.LUT R3, R3, 0xfffff780, RZ, 0xc0, !PT ;  /* 0xfffff78003037812 */ /* 0x000fe200078ec0ff */
[----:B------:R-:W-:Y:S02]  /*01c0*/  IMAD R7, R23, 0x2, R2 ;  /* 0x0000000217077824 */ /* 0x000fe400078e0202 */
[----:B------:R-:W-:Y:S02]  /*01d0*/  VIADD R2, R19, 0x180 ;  /* 0x0000018013027836 */ /* 0x000fe40000000000 */
[----:B------:R-:W-:Y:S02]  /*01e0*/  IMAD R4, R18, 0x1000, R3 ;  /* 0x0000100012047824 */ /* 0x000fe400078e0203 */
[----:B------:R-:W-:Y:S01]  /*01f0*/  VIADD R13, R7, 0x1 ;  /* 0x00000001070d7836 */ /* 0x000fe20000000000 */
[----:B------:R-:W-:Y:S01]  /*0200*/  LEA.HI R0, R31, R2, RZ, 0x5 ;  /* 0x000000021f007211 */ /* 0x000fe200078f28ff */
[----:B------:R-:W-:Y:S02]  /*0210*/  IMAD R11, R23, 0x2, R4 ;  /* 0x00000002170b7824 */ /* 0x000fe400078e0204 */
[----:B--2---:R-:W-:-:S04]  /*0220*/  IMAD.WIDE R8, R7, 0x4, R24 ;  /* 0x0000000407087825 */ /* 0x004fc800078e0218 */
[----:B------:R-:W-:Y:S01]  /*0230*/  IMAD.SHL.U32 R0, R0, 0x4, RZ ;  /* 0x0000000400007824 */ /* 0x000fe200078e00ff */
[----:B------:R1:W2:Y:S01]  /*0240*/  @P3 LDG.E.EL R6, desc[UR4][R8.64] ;  /* 0x0000000408063981 */ /* 0x0002a2000c2e1900 */
[----:B------:R-:W-:-:S03]  /*0250*/  IMAD.WIDE R12, R13, 0x4, R24 ;  /* 0x000000040d0c7825 */ /* 0x000fc600078e0218 */
[----:B------:R-:W-:Y:S01]  /*0260*/  LOP3.LUT R7, R0, 0xffffff80, RZ, 0xc0, !PT ;  /* 0xffffff8000077812 */ /* 0x000fe200078ec0ff */
[C---:B------:R-:W-:Y:S01]  /*0270*/  VIADD R17, R11.reuse, 0x1 ;  /* 0x000000010b117836 */ /* 0x040fe20000000000 */
[----:B------:R-:W2:Y:S01]  /*0280*/  @P3 LDG.E.EL R15, desc[UR4][R12.64] ;  /* 0x000000040c0f3981 */ /* 0x000ea2000c2e1900 */
[----:B------:R-:W-:Y:S02]  /*0290*/  IMAD.MOV.U32 R4, RZ, RZ, RZ ;  /* 0x000000ffff047224 */ /* 0x000fe400078e00ff */
[----:B------:R-:W-:Y:S02]  /*02a0*/  IMAD.MOV.U32 R26, RZ, RZ, RZ ;  /* 0x000000ffff1a7224 */ /* 0x000fe400078e00ff */
[----:B-1----:R-:W-:-:S04]  /*02b0*/  IMAD.WIDE R8, R11, 0x4, R24 ;  /* 0x000000040b087825 */ /* 0x002fc800078e0218 */
[----:B------:R-:W-:Y:S01]  /*02c0*/  IMAD.WIDE R16, R17, 0x4, R24 ;  /* 0x0000000411107825 */ /* 0x000fe200078e0218 */
[----:B------:R-:W3:Y:S03]  /*02d0*/  @P0 LDG.E.EL R4, desc[UR4][R8.64] ;  /* 0x0000000408040981 */ /* 0x000ee6000c2e1900 */
[----:B------:R-:W-:Y:S01]  /*02e0*/  IMAD R0, R18, 0x1000, R7 ;  /* 0x0000100012007824 */ /* 0x000fe200078e0207 */
[----:B------:R-:W3:Y:S01]  /*02f0*/  @P0 LDG.E.EL R26, desc[UR4][R16.64] ;  /* 0x00000004101a0981 */ /* 0x000ee2000c2e1900 */
[----:B------:R-:W-:Y:S02]  /*0300*/  ISETP.LT.AND P1, PT, R2, 0x400, !P1 ;  /* 0x000004000200780c */ /* 0x000fe40004f21270 */
[----:B------:R-:W-:-:S04]  /*0310*/  IMAD R11, R23, 0x2, R0 ;  /* 0x00000002170b7824 */ /* 0x000fc800078e0200 */
[C---:B------:R-:W-:Y:S02]  /*0320*/  VIADD R21, R11.reuse, 0x1 ;  /* 0x000000010b157836 */ /* 0x040fe40000000000 */
[----:B------:R-:W-:Y:S02]  /*0330*/  IMAD.MOV.U32 R0, RZ, RZ, RZ ;  /* 0x000000ffff007224 */ /* 0x000fe400078e00ff */
[----:B------:R-:W-:Y:S02]  /*0340*/  IMAD.MOV.U32 R2, RZ, RZ, RZ ;  /* 0x000000ffff027224 */ /* 0x000fe400078e00ff */
[----:B------:R-:W-:-:S04]  /*0350*/  IMAD.WIDE R10, R11, 0x4, R24 ;  /* 0x000000040b0a7825 */ /* 0x000fc800078e0218 */
[----:B------:R-:W-:Y:S01]  /*0360*/  IMAD.WIDE R20, R21, 0x4, R24 ;  /* 0x0000000415147825 */ /* 0x000fe200078e0218 */
[----:B------:R-:W4:Y:S04]  /*0370*/  @P1 LDG.E.EL R0, desc[UR4][R10.64] ;  /* 0x000000040a001981 */ /* 0x000f28000c2e1900 */
[----:B------:R-:W4:Y:S01]  /*0380*/  @P1 LDG.E.EL R2, desc[UR4][R20.64] ;  /* 0x0000000414021981 */ /* 0x000f22000c2e1900 */
[----:B------:R-:W-:Y:S01]  /*0390*/  IMAD.MOV.U32 R29, RZ, RZ, RZ ;  /* 0x000000ffff1d7224 */ /* 0x000fe200078e00ff */
[C---:B--2---:R-:W-:Y:S02]  /*03a0*/  FSETP.GT.AND P5, PT, R15.reuse, R6, PT ;  /* 0x000000060f00720b */ /* 0x044fe40003fa4000 */
[----:B------:R-:W-:Y:S02]  /*03b0*/  FSETP.NAN.AND P2, PT, R15, R15, PT ;  /* 0x0000000f0f00720b */ /* 0x000fe40003f48000 */
[----:B---3--:R-:W-:-:S09]  /*03c0*/  FSETP.GT.AND P4, PT, R26, R4, PT ;  /* 0x000000041a00720b */ /* 0x008fd20003f84000 */
[----:B------:R-:W-:Y:S02]  /*03d0*/  @!P5 FSEL R15, R15, R6, P2 ;  /* 0x000000060f0fd208 */ /* 0x000fe40001000000 */
[C---:B------:R-:W-:Y:S02]  /*03e0*/  FSETP.NAN.AND P2, PT, R26.reuse, R26, PT ;  /* 0x0000001a1a00720b */ /* 0x040fe40003f48000 */
[----:B------:R-:W-:Y:S02]  /*03f0*/  P2R R22, PR, RZ, 0x10 ;  /* 0x00000010ff167803 */ /* 0x000fe40000000000 */
[----:B------:R-:W-:Y:S02]  /*0400*/  @!P4 FSEL R26, R26, R4, P2 ;  /* 0x000000041a1ac208 */ /* 0x000fe40001000000 */
[C---:B----4-:R-:W-:Y:S02]  /*0410*/  FSETP.GT.AND P4, PT, R2.reuse, R0, PT ;  /* 0x000000000200720b */ /* 0x050fe40003f84000 */
[----:B------:R-:W-:-:S11]  /*0420*/  FSETP.NAN.AND P2, PT, R2, R2, PT ;  /* 0x000000020200720b */ /* 0x000fd60003f48000 */
[----:B------:R-:W-:Y:S01]  /*0430*/  @!P4 FSEL R2, R2, R0, P2 ;  /* 0x000000000202c208 */ /* 0x000fe20001000000 */
[----:B------:R-:W-:-:S04]  /*0440*/  IMAD R0, R18, 0x800, R23 ;  /* 0x0000080012007824 */ /* 0x000fc800078e0217 */
[----:B------:R-:W-:-:S04]  /*0450*/  IMAD.SHL.U32 R20, R0, 0x2, RZ ;  /* 0x0000000200147824 */ /* 0x000fc800078e00ff */
[----:B------:R-:W-:-:S04]  /*0460*/  VIADD R16, R20, 0x40 ;  /* 0x0000004014107836 */ /* 0x000fc80000000000 */
[----:B------:R-:W-:-:S04]  /*0470*/  IMAD.IADD R11, R5, 0x1, R16 ;  /* 0x00000001050b7824 */ /* 0x000fc800078e0210 */
[----:B------:R-:W-:-:S05]  /*0480*/  IMAD.WIDE R10, R11, 0x4, R24 ;  /* 0x000000040b0a7825 */ /* 0x000fca00078e0218 */
[----:B------:R-:W2:Y:S01]  /*0490*/  @P3 LDG.E.EL R29, desc[UR4][R10.64] ;  /* 0x000000040a1d3981 */ /* 0x000ea2000c2e1900 */
[----:B------:R-:W-:Y:S01]  /*04a0*/  P2R R8, PR, RZ, 0x10 ;  /* 0x00000010ff087803 */ /* 0x000fe20000000000 */
[----:B------:R-:W-:-:S04]  /*04b0*/  IMAD.IADD R13, R3, 0x1, R16 ;  /* 0x00000001030d7824 */ /* 0x000fc800078e0210 */
[----:B------:R-:W-:Y:S01]  /*04c0*/  IMAD.WIDE R12, R13, 0x4, R24 ;  /* 0x000000040d0c7825 */ /* 0x000fe200078e0218 */
[-C--:B--2---:R-:W-:Y:S02]  /*04d0*/  FSETP.GEU.AND P4, PT, R15, R29.reuse, PT ;  /* 0x0000001d0f00720b */ /* 0x084fe40003f8e000 */
[----:B------:R-:W-:-:S11]  /*04e0*/  FSETP.NAN.AND P2, PT, R29, R29, PT ;  /* 0x0000001d1d00720b */ /* 0x000fd60003f48000 */
[----:B------:R-:W-:Y:S01]  /*04f0*/  @P4 FSEL R29, R29, R15, P2 ;  /* 0x0000000f1d1d4208 */ /* 0x000fe20001000000 */
[----:B------:R-:W-:-:S06]  /*0500*/  IMAD.MOV.U32 R15, RZ, RZ, RZ ;  /* 0x000000ffff0f7224 */ /* 0x000fcc00078e00ff */
[----:B------:R-:W2:Y:S01]  /*0510*/  @P0 LDG.E.EL R15, desc[UR4][R12.64] ;  /* 0x000000040c0f0981 */ /* 0x000ea2000c2e1900 */
[----:B------:R-:W-:Y:S01]  /*0520*/  P2R R30, PR, RZ, 0x10 ;  /* 0x00000010ff1e7803 */ /* 0x000fe20000000000 */
[----:B------:R-:W-:Y:S02]  /*0530*/  IMAD.IADD R27, R7, 0x1, R16 ;  /* 0x00000001071b7824 */ /* 0x000fe400078e0210 */
[----:B------:R-:W-:Y:S01]  /*0540*/  IMAD.MOV.U32 R17, RZ, RZ, RZ ;  /* 0x000000ffff117224 */ /* 0x000fe200078e00ff */
[-C--:B--2---:R-:W-:Y:S02]  /*0550*/  FSETP.GEU.AND P4, PT, R26, R15.reuse, PT ;  /* 0x0000000f1a00720b */ /* 0x084fe40003f8e000 */
[----:B------:R-:W-:-:S11]  /*0560*/  FSETP.NAN.AND P2, PT, R15, R15, PT ;  /* 0x0000000f0f00720b */ /* 0x000fd60003f48000 */
[----:B------:R-:W-:Y:S01]  /*0570*/  @P4 FSEL R15, R15, R26, P2 ;  /* 0x0000001a0f0f4208 */ /* 0x000fe20001000000 */
[----:B------:R-:W-:-:S05]  /*0580*/  IMAD.WIDE R26, R27, 0x4, R24 ;  /* 0x000000041b1a7825 */ /* 0x000fca00078e0218 */
[----:B------:R1:W2:Y:S01]  /*0590*/  @P1 LDG.E.EL R17, desc[UR4][R26.64] ;  /* 0x000000041a111981 */ /* 0x0002a2000c2e1900 */
[----:B------:R-:W-:-:S04]  /*05a0*/  VIADD R20, R20, 0x41 ;  /* 0x0000004114147836 */ /* 0x000fc80000000000 */
[----:B------:R-:W-:Y:S02]  /*05b0*/  IMAD.IADD R5, R5, 0x1, R20 ;  /* 0x0000000105057824 */ /* 0x000fe400078e0214 */
[----:B------:R-:W-:Y:S02]  /*05c0*/  IMAD.MOV.U32 R10, RZ, RZ, RZ ;  /* 0x000000ffff0a7224 */ /* 0x000fe400078e00ff */
[----:B------:R-:W-:Y:S01]  /*05d0*/  IMAD.WIDE R4, R5, 0x4, R24 ;  /* 0x0000000405047825 */ /* 0x000fe200078e0218 */
[----:B------:R-:W-:-:S04]  /*05e0*/  P2R R9, PR, RZ, 0x10 ;  /* 0x00000010ff097803 */ /* 0x000fc80000000000 */
[----:B------:R3:W4:Y:S01]  /*05f0*/  @P3 LDG.E.EL R10, desc[UR4][R4.64] ;  /* 0x00000004040a3981 */ /* 0x000722000c2e1900 */
[----:B-1----:R-:W-:Y:S01]  /*0600*/  IMAD.IADD R27, R3, 0x1, R20 ;  /* 0x00000001031b7824 */ /* 0x002fe200078e0214 */
[----:B------:R-:W-:-:S03]  /*0610*/  CS2R R12, SRZ ;  /* 0x00000000000c7805 */ /* 0x000fc6000001ff00 */
[----:B------:R-:W-:-:S04]  /*0620*/  IMAD.WIDE R26, R27, 0x4, R24 ;  /* 0x000000041b1a7825 */ /* 0x000fc800078e0218 */
[----:B---3--:R-:W-:Y:S01]  /*0630*/  IMAD.IADD R5, R7, 0x1, R20 ;  /* 0x0000000107057824 */ /* 0x008fe200078e0214 */
[----:B------:R-:W3:Y:S03]  /*0640*/  @P0 LDG.E.EL R12, desc[UR4][R26.64] ;  /* 0x000000041a0c0981 */ /* 0x000ee6000c2e1900 */
[----:B------:R-:W-:Y:S01]  /*0650*/  IMAD.WIDE R4, R5, 0x4, R24 ;  /* 0x0000000405047825 */ /* 0x000fe200078e0218 */
[-C--:B--2---:R-:W-:Y:S02]  /*0660*/  FSETP.GEU.AND P4, PT, R2, R17.reuse, PT ;  /* 0x000000110200720b */ /* 0x084fe40003f8e000 */
[----:B------:R-:W-:-:S11]  /*0670*/  FSETP.NAN.AND P2, PT, R17, R17, PT ;  /* 0x000000111100720b */ /* 0x000fd60003f48000 */
[----:B------:R-:W-:Y:S01]  /*0680*/  @P4 FSEL R17, R17, R2, P2 ;  /* 0x0000000211114208 */ /* 0x000fe20001000000 */
[----:B------:R-:W-:-:S06]  /*0690*/  IMAD.MOV.U32 R2, RZ, RZ, RZ ;  /* 0x000000ffff027224 */ /* 0x000fcc00078e00ff */
[----:B------:R1:W2:Y:S01]  /*06a0*/  @P1 LDG.E.EL R2, desc[UR4][R4.64] ;  /* 0x0000000404021981 */ /* 0x0002a2000c2e1900 */
[-C--:B----4-:R-:W-:Y:S02]  /*06b0*/  FSETP.GEU.AND P3, PT, R29, R10.reuse, PT ;  /* 0x0000000a1d00720b */ /* 0x090fe40003f6e000 */
[----:B------:R-:W-:Y:S01]  /*06c0*/  FSETP.NAN.AND P2, PT, R10, R10, PT ;  /* 0x0000000a0a00720b */ /* 0x000fe20003f48000 */
[----:B------:R-:W-:Y:S01]  /*06d0*/  VIADD R32, R19, 0x200 ;  /* 0x0000020013207836 */ /* 0x000fe20000000000 */
[----:B------:R-:W-:Y:S02]  /*06e0*/  P2R R21, PR, RZ, 0x8 ;  /* 0x00000008ff157803 */ /* 0x000fe40000000000 */
[----:B------:R-:W-:Y:S02]  /*06f0*/  P2R R0, PR, RZ, 0x1 ;  /* 0x00000001ff007803 */ /* 0x000fe40000000000 */
[----:B------:R-:W-:-:S05]  /*0700*/  LEA.HI R3, R31, R32, RZ, 0x5 ;  /* 0x000000201f037211 */ /* 0x000fca00078f28ff */
[----:B------:R-:W-:Y:S02]  /*0710*/  @P3 SEL R10, R10, R29, P2 ;  /* 0x0000001d0a0a3207 */ /* 0x000fe40001000000 */
[-C--:B---3--:R-:W-:Y:S01]  /*0720*/  FSETP.GEU.AND P3, PT, R15, R12.reuse, PT ;  /* 0x0000000c0f00720b */ /* 0x088fe20003f6e000 */
[----:B------:R-:W-:Y:S01]  /*0730*/  IMAD.SHL.U32 R3, R3, 0x4, RZ ;  /* 0x0000000403037824 */ /* 0x000fe200078e00ff */
[----:B------:R-:W-:-:S04]  /*0740*/  FSETP.NAN.AND P2, PT, R12, R12, PT ;  /* 0x0000000c0c00720b */ /* 0x000fc80003f48000 */
[----:B------:R-:W-:-:S07]  /*0750*/  LOP3.LUT R3, R3, 0xfffffb80, RZ, 0xc0, !PT ;  /* 0xfffffb8003037812 */ /* 0x000fce00078ec0ff */
[----:B------:R-:W-:Y:S01]  /*0760*/  @P3 SEL R12, R12, R15, P2 ;  /* 0x0000000f0c0c3207 */ /* 0x000fe20001000000 */
[----:B------:R-:W-:-:S04]  /*0770*/  IMAD R26, R18, 0x1000, R3 ;  /* 0x00001000121a7824 */ /* 0x000fc800078e0203 */
[----:B------:R-:W-:-:S04]  /*0780*/  IMAD R27, R23, 0x2, R26 ;  /* 0x00000002171b7824 */ /* 0x000fc800078e021a */
[C---:B------:R-:W-:Y:S02]  /*0790*/  VIADD R29, R27.reuse, 0x1 ;  /* 0x000000011b1d7836 */ /* 0x040fe40000000000 */
[----:B-1----:R-:W-:Y:S02]  /*07a0*/  IMAD.MOV.U32 R5, RZ, RZ, RZ ;  /* 0x000000ffff057224 */ /* 0x002fe400078e00ff */
[----:B------:R-:W-:-:S04]  /*07b0*/  IMAD.WIDE R26, R27, 0x4, R24 ;  /* 0x000000041b1a7825 */ /* 0x000fc800078e0218 */
[----:B------:R-:W-:-:S04]  /*07c0*/  IMAD.WIDE R28, R29, 0x4, R24 ;  /* 0x000000041d1c7825 */ /* 0x000fc800078e0218 */
[----:B------:R-:W-:Y:S02]  /*07d0*/  IMAD.IADD R33, R3, 0x1, R16 ;  /* 0x0000000103217824 */ /* 0x000fe400078e0210 */
[----:B------:R-:W-:Y:S01]  /*07e0*/  IMAD.MOV.U32 R36, RZ, RZ, RZ ;  /* 0x000000ffff247224 */ /* 0x000fe200078e00ff */
[-C--:B--2---:R-:W-:Y:S02]  /*07f0*/  FSETP.GEU.AND P0, PT, R17, R2.reuse, PT ;  /* 0x000000021100720b */ /* 0x084fe40003f0e000 */
[----:B------:R-:W-:Y:S02]  /*0800*/  FSETP.NAN.AND P2, PT, R2, R2, PT ;  /* 0x000000020200720b */ /* 0x000fe40003f48000 */
[----:B------:R-:W-:-:S09]  /*0810*/  P2R R4, PR, RZ, 0x1 ;  /* 0x00000001ff047803 */ /* 0x000fd20000000000 */
[----:B------:R-:W-:Y:S02]  /*0820*/  @P0 SEL R2, R2, R17, P2 ;  /* 0x0000001102020207 */ /* 0x000fe40001000000 */
[----:B------:R-:W-:-:S04]  /*0830*/  ISETP.GE.AND P0, PT, R18, 0x100, PT ;  /* 0x000001001200780c */ /* 0x000fc80003f06270 */
[----:B------:R-:W-:Y:S01]  /*0840*/  ISETP.LT.AND P2, PT, R32, 0x400, !P0 ;  /* 0x000004002000780c */ /* 0x000fe20004741270 */
[----:B------:R-:W-:-:S12]  /*0850*/  IMAD.WIDE R32, R33, 0x4, R24 ;  /* 0x0000000421207825 */ /* 0x000fd800078e0218 */
[----:B------:R1:W2:Y:S04]  /*0860*/  @P2 LDG.E.EL R5, desc[UR4][R26.64] ;  /* 0x000000041a052981 */ /* 0x0002a8000c2e1900 */
[----:B------:R-:W2:Y:S04]  /*0870*/  @P2 LDG.E.EL R13, desc[UR4][R28.64] ;  /* 0x000000041c0d2981 */ /* 0x000ea8000c2e1900 */
[----:B------:R3:W4:Y:S01]  /*0880*/  @P2 LDG.E.EL R36, desc[UR4][R32.64] ;  /* 0x0000000420242981 */ /* 0x000722000c2e1900 */
[----:B-1----:R-:W-:Y:S02]  /*0890*/  IMAD.IADD R27, R3, 0x1, R20 ;  /* 0x00000001031b7824 */ /* 0x002fe400078e0214 */
[----:B------:R-:W-:-:S02]  /*08a0*/  IMAD.MOV.U32 R17, RZ, RZ, RZ ;  /* 0x000000ffff117224 */ /* 0x000fc400078e00ff */
[----:B------:R-:W-:-:S05]  /*08b0*/  IMAD.WIDE R26, R27, 0x4, R24 ;  /* 0x000000041b1a7825 */ /* 0x000fca00078e0218 */
[----:B------:R1:W5:Y:S01]  /*08c0*/  @P2 LDG.E.EL R17, desc[UR4][R26.64] ;  /* 0x000000041a112981 */ /* 0x000362000c2e1900 */
[----:B------:R-:W-:Y:S02]  /*08d0*/  P2R R15, PR, RZ, 0x2 ;  /* 0x00000002ff0f7803 */ /* 0x000fe40000000000 */
[----:B------:R-:W-:Y:S01]  /*08e0*/  P2R R11, PR, RZ, 0x8 ;  /* 0x00000008ff0b7803 */ /* 0x000fe20000000000 */
[----:B---3--:R-:W-:-:S05]  /*08f0*/  VIADD R32, R19, 0x280 ;  /* 0x0000028013207836 */ /* 0x008fca0000000000 */
[----:B------:R-:W-:-:S05]  /*0900*/  LEA.HI R28, R31, R32, RZ, 0x5 ;  /* 0x000000201f1c7211 */ /* 0x000fca00078f28ff */
[----:B------:R-:W-:-:S05]  /*0910*/  IMAD.SHL.U32 R28, R28, 0x4, RZ ;  /* 0x000000041c1c7824 */ /* 0x000fca00078e00ff */
[----:B------:R-:W-:-:S05]  /*0920*/  LOP3.LUT R39, R28, 0xffffff80, RZ, 0xc0, !PT ;  /* 0xffffff801c277812 */ /* 0x000fca00078ec0ff */
[----:B------:R-:W-:-:S04]  /*0930*/  IMAD R28, R18, 0x1000, R39 ;  /* 0x00001000121c7824 */ /* 0x000fc800078e0227 */
[----:B------:R-:W-:-:S04]  /*0940*/  IMAD R29, R23, 0x2, R28 ;  /* 0x00000002171d7824 */ /* 0x000fc800078e021c */
[C---:B------:R-:W-:Y:S02]  /*0950*/  VIADD R35, R29.reuse, 0x1 ;  /* 0x000000011d237836 */ /* 0x040fe40000000000 */
[----:B------:R-:W-:Y:S02]  /*0960*/  IMAD.MOV.U32 R33, RZ, RZ, RZ ;  /* 0x000000ffff217224 */ /* 0x000fe400078e00ff */
[----:B-1----:R-:W-:-:S04]  /*0970*/  IMAD.WIDE R26, R29, 0x4, R24 ;  /* 0x000000041d1a7825 */ /* 0x002fc800078e0218 */
[----:B------:R-:W-:Y:S01]  /*0980*/  IMAD.WIDE R28, R35, 0x4, R24 ;  /* 0x00000004231c7825 */ /* 0x000fe200078e0218 */
[C---:B--2---:R-:W-:Y:S02]  /*0990*/  FSETP.GT.AND P1, PT, R13.reuse, R5, PT ;  /* 0x000000050d00720b */ /* 0x044fe40003f24000 */
[----:B------:R-:W-:Y:S02]  /*09a0*/  FSETP.NAN.AND P3, PT, R13, R13, PT ;  /* 0x0000000d0d00720b */ /* 0x000fe40003f68000 */
[----:B------:R-:W-:-:S09]  /*09b0*/  P2R R7, PR, RZ, 0x2 ;  /* 0x00000002ff077803 */ /* 0x000fd20000000000 */
[----:B------:R-:W-:-:S04]  /*09c0*/  @!P1 FSEL R13, R13, R5, P3 ;  /* 0x000000050d0d9208 */ /* 0x000fc80001800000 */
[-C--:B----4-:R-:W-:Y:S02]  /*09d0*/  FSETP.GEU.AND P1, PT, R13, R36.reuse, PT ;  /* 0x000000240d00720b */ /* 0x090fe40003f2e000 */
[----:B------:R-:W-:Y:S02]  /*09e0*/  FSETP.NAN.AND P3, PT, R36, R36, PT ;  /* 0x000000242400720b */ /* 0x000fe40003f68000 */
[----:B------:R-:W-:-:S09]  /*09f0*/  P2R R5, PR, RZ, 0x2 ;  /* 0x00000002ff057803 */ /* 0x000fd20000000000 */
[----:B------:R-:W-:-:S04]  /*0a00*/  @P1 FSEL R36, R36, R13, P3 ;  /* 0x0000000d24241208 */ /* 0x000fc80001800000 */
[-C--:B-----5:R-:W-:Y:S02]  /*0a10*/  FSETP.GEU.AND P1, PT, R36, R17.reuse, PT ;  /* 0x000000112400720b */ /* 0x0a0fe40003f2e000 */
[----:B------:R-:W-:-:S11]  /*0a20*/  FSETP.NAN.AND P3, PT, R17, R17, PT ;  /* 0x000000111100720b */ /* 0x000fd60003f68000 */
[----:B------:R-:W-:Y:S02]  /*0a30*/  @P1 SEL R17, R17, R36, P3 ;  /* 0x0000002411111207 */ /* 0x000fe40001800000 */
[----:B------:R-:W-:Y:S01]  /*0a40*/  ISETP.LT.AND P3, PT, R32, 0x400, !P0 ;  /* 0x000004002000780c */ /* 0x000fe20004761270 */
[----:B------:R-:W-:-:S12]  /*0a50*/  IMAD.MOV.U32 R36, RZ, RZ, RZ ;  /* 0x000000ffff247224 */ /* 0x000fd800078e00ff */
[----:B------:R-:W2:Y:S04]  /*0a60*/  @P3 LDG.E.EL R33, desc[UR4][R26.64] ;  /* 0x000000041a213981 */ /* 0x000ea8000c2e1900 */
[----:B------:R-:W2:Y:S01]  /*0a70*/  @P3 LDG.E.EL R36, desc[UR4][R28.64] ;  /* 0x000000041c243981 */ /* 0x000ea2000c2e1900 */
[----:B------:R-:W-:Y:S02]  /*0a80*/  P2R R3, PR, RZ, 0x2 ;  /* 0x00000002ff037803 */ /* 0x000fe40000000000 */
[----:B------:R-:W-:Y:S01]  /*0a90*/  P2R R6, PR, RZ, 0x10 ;  /* 0x00000010ff067803 */ /* 0x000fe20000000000 */
[----:B------:R-:W-:Y:S01]  /*0aa0*/  IMAD.MOV.U32 R41, RZ, RZ, RZ ;  /* 0x000000ffff297224 */ /* 0x000fe200078e00ff */
[C---:B--2---:R-:W-:Y:S02]  /*0ab0*/  FSETP.GT.AND P1, PT, R36.reuse, R33, PT ;  /* 0x000000212400720b */ /* 0x044fe40003f24000 */
[----:B------:R-:W-:-:S11]  /*0ac0*/  FSETP.NAN.AND P4, PT, R36, R36, PT ;  /* 0x000000242400720b */ /* 0x000fd60003f88000 */
[----:B------:R-:W-:Y:S01]  /*0ad0*/  @!P1 FSEL R36, R36, R33, P4 ;  /* 0x0000002124249208 */ /* 0x000fe20002000000 */
        /* <DEDUP_REMOVED lines=12> */
[----:B------:R-:W-:-:S05]  /*0ba0*/  VIADD R32, R19, 0x300 ;  /* 0x0000030013207836 */ /* 0x000fca0000000000 */
[----:B------:R-:W-:-:S05]  /*0bb0*/  LEA.HI R28, R31, R32, RZ, 0x5 ;  /* 0x000000201f1c7211 */ /* 0x000fca00078f28ff */
[----:B------:R-:W-:Y:S02]  /*0bc0*/  IMAD.SHL.U32 R28, R28, 0x4, RZ ;  /* 0x000000041c1c7824 */ /* 0x000fe400078e00ff */
[----:B------:R-:W-:Y:S02]  /*0bd0*/  IMAD.MOV.U32 R33, RZ, RZ, RZ ;  /* 0x000000ffff217224 */ /* 0x000fe400078e00ff */
[----:B------:R-:W-:Y:S01]  /*0be0*/  IMAD.MOV.U32 R44, RZ, RZ, RZ ;  /* 0x000000ffff2c7224 */ /* 0x000fe200078e00ff */
[-C--:B--2---:R-:W-:Y:S02]  /*0bf0*/  FSETP.GEU.AND P1, PT, R41, R36.reuse, PT ;  /* 0x000000242900720b */ /* 0x084fe40003f2e000 */
[----:B------:R-:W-:-:S11]  /*0c00*/  FSETP.NAN.AND P4, PT, R36, R36, PT ;  /* 0x000000242400720b */ /* 0x000fd60003f88000 */
[----:B------:R-:W-:Y:S02]  /*0c10*/  @P1 SEL R36, R36, R41, P4 ;  /* 0x0000002924241207 */ /* 0x000fe40002000000 */
[----:B------:R-:W-:-:S05]  /*0c20*/  LOP3.LUT R41, R28, 0xffffff80, RZ, 0xc0, !PT ;  /* 0xffffff801c297812 */ /* 0x000fca00078ec0ff */
[----:B------:R-:W-:Y:S01]  /*0c30*/  IMAD R28, R18, 0x1000, R41 ;  /* 0x00001000121c7824 */ /* 0x000fe200078e0229 */
[----:B------:R-:W-:-:S03]  /*0c40*/  ISETP.LT.AND P4, PT, R32, 0x400, !P0 ;  /* 0x000004002000780c */ /* 0x000fc60004781270 */
[----:B------:R-:W-:-:S04]  /*0c50*/  IMAD R29, R23, 0x2, R28 ;  /* 0x00000002171d7824 */ /* 0x000fc800078e021c */
[C---:B------:R-:W-:Y:S02]  /*0c60*/  VIADD R43, R29.reuse, 0x1 ;  /* 0x000000011d2b7836 */ /* 0x040fe40000000000 */
[----:B------:R-:W-:-:S04]  /*0c70*/  IMAD.WIDE R26, R29, 0x4, R24 ;  /* 0x000000041d1a7825 */ /* 0x000fc800078e0218 */
[----:B------:R-:W-:Y:S01]  /*0c80*/  IMAD.WIDE R28, R43, 0x4, R24 ;  /* 0x000000042b1c7825 */ /* 0x000fe200078e0218 */
[----:B------:R1:W2:Y:S04]  /*0c90*/  @P4 LDG.E.EL R33, desc[UR4][R26.64] ;  /* 0x000000041a214981 */ /* 0x0002a8000c2e1900 */
[----:B------:R-:W2:Y:S01]  /*0ca0*/  @P4 LDG.E.EL R44, desc[UR4][R28.64] ;  /* 0x000000041c2c4981 */ /* 0x000ea2000c2e1900 */
[----:B------:R-:W-:Y:S02]  /*0cb0*/  P2R R38, PR, RZ, 0x2 ;  /* 0x00000002ff267803 */ /* 0x000fe40000000000 */
[----:B------:R-:W-:Y:S01]  /*0cc0*/  P2R R34, PR, RZ, 0x20 ;  /* 0x00000020ff227803 */ /* 0x000fe20000000000 */
[----:B------:R-:W-:Y:S02]  /*0cd0*/  IMAD.MOV.U32 R46, RZ, RZ, RZ ;  /* 0x000000ffff2e7224 */ /* 0x000fe400078e00ff */
[----:B-1----:R-:W-:-:S04]  /*0ce0*/  IMAD.IADD R27, R41, 0x1, R20 ;  /* 0x00000001291b7824 */ /* 0x002fc800078e0214 */
[----:B------:R-:W-:Y:S01]  /*0cf0*/  IMAD.WIDE R26, R27, 0x4, R24 ;  /* 0x000000041b1a7825 */ /* 0x000fe200078e0218 */
[C---:B--2---:R-:W-:Y:S02]  /*0d00*/  FSETP.GT.AND P1, PT, R44.reuse, R33, PT ;  /* 0x000000212c00720b */ /* 0x044fe40003f24000 */
[----:B------:R-:W-:-:S11]  /*0d10*/  FSETP.NAN.AND P5, PT, R44, R44, PT ;  /* 0x0000002c2c00720b */ /* 0x000fd60003fa8000 */
[----:B------:R-:W-:Y:S01]  /*0d20*/  @!P1 FSEL R44, R44, R33, P5 ;  /* 0x000000212c2c9208 */ /* 0x000fe20002800000 */
[----:B------:R-:W-:-:S04]  /*0d30*/  IMAD.IADD R33, R41, 0x1, R16 ;  /* 0x0000000129217824 */ /* 0x000fc800078e0210 */
[----:B------:R-:W-:-:S05]  /*0d40*/  IMAD.WIDE R32, R33, 0x4, R24 ;  /* 0x0000000421207825 */ /* 0x000fca00078e0218 */
[----:B------:R1:W2:Y:S01]  /*0d50*/  @P4 LDG.E.EL R46, desc[UR4][R32.64] ;  /* 0x00000004202e4981 */ /* 0x0002a2000c2e1900 */
[----:B------:R-:W-:-:S06]  /*0d60*/  IMAD.MOV.U32 R41, RZ, RZ, RZ ;  /* 0x000000ffff297224 */ /* 0x000fcc00078e00ff */
[----:B------:R3:W4:Y:S01]  /*0d70*/  @P4 LDG.E.EL R41, desc[UR4][R26.64] ;  /* 0x000000041a294981 */ /* 0x000722000c2e1900 */
[----:B------:R-:W-:Y:S01]  /*0d80*/  P2R R40, PR, RZ, 0x2 ;  /* 0x00000002ff287803 */ /* 0x000fe20000000000 */
[----:B------:R-:W-:-:S05]  /*0d90*/  VIADD R28, R19, 0x380 ;  /* 0x00000380131c7836 */ /* 0x000fca0000000000 */
[----:B------:R-:W-:-:S05]  /*0da0*/  LEA.HI R29, R31, R28, RZ, 0x5 ;  /* 0x0000001c1f1d7211 */ /* 0x000fca00078f28ff */
[----:B------:R-:W-:-:S05]  /*0db0*/  IMAD.SHL.U32 R29, R29, 0x4, RZ ;  /* 0x000000041d1d7824 */ /* 0x000fca00078e00ff */
[----:B------:R-:W-:-:S05]  /*0dc0*/  LOP3.LUT R45, R29, 0xffffff80, RZ, 0xc0, !PT ;  /* 0xffffff801d2d7812 */ /* 0x000fca00078ec0ff */
[----:B-1----:R-:W-:-:S04]  /*0dd0*/  IMAD R32, R18, 0x1000, R45 ;  /* 0x0000100012207824 */ /* 0x002fc800078e022d */
[----:B------:R-:W-:-:S04]  /*0de0*/  IMAD R29, R23, 0x2, R32 ;  /* 0x00000002171d7824 */ /* 0x000fc800078e0220 */
[C---:B------:R-:W-:Y:S02]  /*0df0*/  VIADD R33, R29.reuse, 0x1 ;  /* 0x000000011d217836 */ /* 0x040fe40000000000 */
[----:B------:R-:W-:Y:S02]  /*0e00*/  IMAD.MOV.U32 R32, RZ, RZ, RZ ;  /* 0x000000ffff207224 */ /* 0x000fe400078e00ff */
[----:B---3--:R-:W-:-:S04]  /*0e10*/  IMAD.WIDE R26, R29, 0x4, R24 ;  /* 0x000000041d1a7825 */ /* 0x008fc800078e0218 */
[----:B------:R-:W-:Y:S01]  /*0e20*/  IMAD.MOV.U32 R49, RZ, RZ, RZ ;  /* 0x000000ffff317224 */ /* 0x000fe200078e00ff */
[-C--:B--2---:R-:W-:Y:S02]  /*0e30*/  FSETP.GEU.AND P1, PT, R44, R46.reuse, PT ;  /* 0x0000002e2c00720b */ /* 0x084fe40003f2e000 */
[----:B------:R-:W-:Y:S02]  /*0e40*/  FSETP.NAN.AND P5, PT, R46, R46, PT ;  /* 0x0000002e2e00720b */ /* 0x000fe40003fa8000 */
[----:B------:R-:W-:-:S09]  /*0e50*/  P2R R42, PR, RZ, 0x2 ;  /* 0x00000002ff2a7803 */ /* 0x000fd20000000000 */
[----:B------:R-:W-:-:S04]  /*0e60*/  @P1 FSEL R46, R46, R44, P5 ;  /* 0x0000002c2e2e1208 */ /* 0x000fc80002800000 */
[-C--:B----4-:R-:W-:Y:S02]  /*0e70*/  FSETP.GEU.AND P1, PT, R46, R41.reuse, PT ;  /* 0x000000292e00720b */ /* 0x090fe40003f2e000 */
[----:B------:R-:W-:-:S11]  /*0e80*/  FSETP.NAN.AND P5, PT, R41, R41, PT ;  /* 0x000000292900720b */ /* 0x000fd60003fa8000 */
[----:B------:R-:W-:Y:S02]  /*0e90*/  @P1 SEL R41, R41, R46, P5 ;  /* 0x0000002e29291207 */ /* 0x000fe40002800000 */
[----:B------:R-:W-:Y:S01]  /*0ea0*/  ISETP.LT.AND P5, PT, R28, 0x400, !P0 ;  /* 0x000004001c00780c */ /* 0x000fe200047a1270 */
[----:B------:R-:W-:-:S12]  /*0eb0*/  IMAD.WIDE R28, R33, 0x4, R24 ;  /* 0x00000004211c7825 */ /* 0x000fd800078e0218 */
[----:B------:R-:W2:Y:S04]  /*0ec0*/  @P5 LDG.E.EL R32, desc[UR4][R26.64] ;  /* 0x000000041a205981 */ /* 0x000ea8000c2e1900 */
[----:B------:R-:W2:Y:S01]  /*0ed0*/  @P5 LDG.E.EL R49, desc[UR4][R28.64] ;  /* 0x000000041c315981 */ /* 0x000ea2000c2e1900 */
[----:B------:R-:W-:Y:S01]  /*0ee0*/  P2R R43, PR, RZ, 0x2 ;  /* 0x00000002ff2b7803 */ /* 0x000fe20000000000 */
[----:B------:R-:W-:Y:S02]  /*0ef0*/  IMAD.IADD R33, R45, 0x1, R16 ;  /* 0x000000012d217824 */ /* 0x000fe400078e0210 */
[----:B------:R-:W-:Y:S01]  /*0f00*/  IMAD.MOV.U32 R46, RZ, RZ, RZ ;  /* 0x000000ffff2e7224 */ /* 0x000fe200078e00ff */
[C---:B--2---:R-:W-:Y:S02]  /*0f10*/  FSETP.GT.AND P1, PT, R49.reuse, R32, PT ;  /* 0x000000203100720b */ /* 0x044fe40003f24000 */
[----:B------:R-:W-:-:S11]  /*0f20*/  FSETP.NAN.AND P6, PT, R49, R49, PT ;  /* 0x000000313100720b */ /* 0x000fd60003fc8000 */
[----:B------:R-:W-:Y:S01]  /*0f30*/  @!P1 FSEL R49, R49, R32, P6 ;  /* 0x0000002031319208 */ /* 0x000fe20003000000 */
[----:B------:R-:W-:-:S05]  /*0f40*/  IMAD.WIDE R32, R33, 0x4, R24 ;  /* 0x0000000421207825 */ /* 0x000fca00078e0218 */
[----:B------:R-:W2:Y:S01]  /*0f50*/  @P5 LDG.E.EL R46, desc[UR4][R32.64] ;  /* 0x00000004202e5981 */ /* 0x000ea2000c2e1900 */
[----:B------:R-:W-:Y:S01]  /*0f60*/  P2R R47, PR, RZ, 0x2 ;  /* 0x00000002ff2f7803 */ /* 0x000fe20000000000 */
[----:B------:R-:W-:-:S05]  /*0f70*/  VIADD R26, R19, 0x100 ;  /* 0x00000100131a7836 */ /* 0x000fca0000000000 */
[----:B------:R-:W-:Y:S02]  /*0f80*/  LEA.HI R27, R31, R26, RZ, 0x5 ;  /* 0x0000001a1f1b7211 */ /* 0x000fe400078f28ff */
[----:B------:R-:W-:-:S03]  /*0f90*/  P2R R44, PR, RZ, 0x10 ;  /* 0x00000010ff2c7803 */ /* 0x000fc60000000000 */
[----:B------:R-:W-:Y:S01]  /*0fa0*/  IMAD.SHL.U32 R27, R27, 0x4, RZ ;  /* 0x000000041b1b7824 */ /* 0x000fe200078e00ff */
[----:B------:R-:W-:-:S04]  /*0fb0*/  ISETP.NE.AND P4, PT, R30, RZ, PT ;  /* 0x000000ff1e00720c */ /* 0x000fc80003f85270 */
[----:B------:R-:W-:Y:S02]  /*0fc0*/  P2R R30, PR, RZ, 0x10 ;  /* 0x00000010ff1e7803 */ /* 0x000fe40000000000 */
[----:B------:R-:W-:Y:S01]  /*0fd0*/  ISETP.NE.AND P4, PT, R22, RZ, PT ;  /* 0x000000ff1600720c */ /* 0x000fe20003f85270 */
[----:B------:R-:W-:Y:S02]  /*0fe0*/  IMAD.MOV.U32 R28, RZ, RZ, RZ ;  /* 0x000000ffff1c7224 */ /* 0x000fe400078e00ff */
[----:B------:R-:W-:Y:S01]  /*0ff0*/  IMAD.MOV.U32 R51, RZ, RZ, RZ ;  /* 0x000000ffff337224 */ /* 0x000fe200078e00ff */
[-C--:B--2---:R-:W-:Y:S02]  /*1000*/  FSETP.GEU.AND P1, PT, R49, R46.reuse, PT ;  /* 0x0000002e3100720b */ /* 0x084fe40003f2e000 */
[----:B------:R-:W-:-:S11]  /*1010*/  FSETP.NAN.AND P6, PT, R46, R46, PT ;  /* 0x0000002e2e00720b */ /* 0x000fd60003fc8000 */
[----:B------:R-:W-:Y:S02]  /*1020*/  @P1 FSEL R46, R46, R49, P6 ;  /* 0x000000312e2e1208 */ /* 0x000fe40003000000 */
[----:B------:R-:W-:-:S05]  /*1030*/  LOP3.LUT R49, R27, 0xfffff780, RZ, 0xc0, !PT ;  /* 0xfffff7801b317812 */ /* 0x000fca00078ec0ff */
[----:B------:R-:W-:Y:S01]  /*1040*/  IMAD R22, R18, 0x1000, R49 ;  /* 0x0000100012167824 */ /* 0x000fe200078e0231 */
[----:B------:R-:W-:-:S03]  /*1050*/  ISETP.LT.AND P6, PT, R26, 0x400, !P0 ;  /* 0x000004001a00780c */ /* 0x000fc600047c1270 */
[----:B------:R-:W-:-:S04]  /*1060*/  IMAD R27, R23, 0x2, R22 ;  /* 0x00000002171b7824 */ /* 0x000fc800078e0216 */
[----:B------:R-:W-:-:S04]  /*1070*/  IMAD.WIDE R22, R27, 0x4, R24 ;  /* 0x000000041b167825 */ /* 0x000fc800078e0218 */
[----:B------:R-:W-:Y:S02]  /*1080*/  VIADD R27, R27, 0x1 ;  /* 0x000000011b1b7836 */ /* 0x000fe40000000000 */
[----:B------:R1:W2:Y:S02]  /*1090*/  @P6 LDG.E.EL R28, desc[UR4][R22.64] ;  /* 0x00000004161c6981 */ /* 0x0002a4000c2e1900 */
[----:B------:R-:W-:-:S05]  /*10a0*/  IMAD.WIDE R26, R27, 0x4, R24 ;  /* 0x000000041b1a7825 */ /* 0x000fca00078e0218 */
[----:B------:R-:W2:Y:S01]  /*10b0*/  @P6 LDG.E.EL R51, desc[UR4][R26.64] ;  /* 0x000000041a336981 */ /* 0x000ea2000c2e1900 */
[----:B------:R-:W-:Y:S01]  /*10c0*/  P2R R39, PR, RZ, 0x8 ;  /* 0x00000008ff277803 */ /* 0x000fe20000000000 */
[C---:B------:R-:W-:Y:S01]  /*10d0*/  IMAD.IADD R29, R49.reuse, 0x1, R16 ;  /* 0x00000001311d7824 */ /* 0x040fe200078e0210 */
[----:B------:R-:W-:Y:S02]  /*10e0*/  P2R R31, PR, RZ, 0x10 ;  /* 0x00000010ff1f7803 */ /* 0x000fe40000000000 */
[----:B------:R-:W-:Y:S01]  /*10f0*/  ISETP.NE.AND P4, PT, R34, RZ, PT ;  /* 0x000000ff2200720c */ /* 0x000fe20003f85270 */
[----:B------:R-:W-:Y:S01]  /*1100*/  IMAD.MOV.U32 R34, RZ, RZ, RZ ;  /* 0x000000ffff227224 */ /* 0x000fe200078e00ff */
[----:B------:R-:W-:Y:S01]  /*1110*/  P2R R13, PR, RZ, 0x4 ;  /* 0x00000004ff0d7803 */ /* 0x000fe20000000000 */
[----:B-1----:R-:W-:Y:S01]  /*1120*/  IMAD.IADD R23, R49, 0x1, R20 ;  /* 0x0000000131177824 */ /* 0x002fe200078e0214 */
[----:B------:R-:W-:Y:S01]  /*1130*/  ISETP.NE.AND P2, PT, R9, RZ, PT ;  /* 0x000000ff0900720c */ /* 0x000fe20003f45270 */
[----:B------:R-:W-:-:S02]  /*1140*/  IMAD.MOV.U32 R9, RZ, RZ, RZ ;  /* 0x000000ffff097224 */ /* 0x000fc400078e00ff */
[----:B------:R-:W-:-:S05]  /*1150*/  IMAD.WIDE R22, R23, 0x4, R24 ;  /* 0x0000000417167825 */ /* 0x000fca00078e0218 */
[----:B------:R-:W3:Y:S01]  /*1160*/  @P6 LDG.E.EL R9, desc[UR4][R22.64] ;  /* 0x0000000416096981 */ /* 0x000ee2000c2e1900 */
[C---:B--2---:R-:W-:Y:S02]  /*1170*/  FSETP.GT.AND P3, PT, R51.reuse, R28, PT ;  /* 0x0000001c3300720b */ /* 0x044fe40003f64000 */
[----:B------:R-:W-:-:S11]  /*1180*/  FSETP.NAN.AND P0, PT, R51, R51, PT ;  /* 0x000000333300720b */ /* 0x000fd60003f08000 */
[----:B------:R-:W-:Y:S01]  /*1190*/  @!P3 FSEL R51, R51, R28, P0 ;  /* 0x0000001c3333b208 */ /* 0x000fe20000000000 */
[----:B------:R-:W-:-:S05]  /*11a0*/  IMAD.WIDE R28, R29, 0x4, R24 ;  /* 0x000000041d1c7825 */ /* 0x000fca00078e0218 */
[----:B------:R1:W2:Y:S01]  /*11b0*/  @P6 LDG.E.EL R34, desc[UR4][R28.64] ;  /* 0x000000041c226981 */ /* 0x0002a2000c2e1900 */
[----:B------:R-:W-:Y:S02]  /*11c0*/  P2R R32, PR, RZ, 0x2 ;  /* 0x00000002ff207803 */ /* 0x000fe40000000000 */
[----:B------:R-:W-:Y:S02]  /*11d0*/  P2R R33, PR, RZ, 0x20 ;  /* 0x00000020ff217803 */ /* 0x000fe40000000000 */
[----:B------:R-:W-:Y:S02]  /*11e0*/  P2R R26, PR, RZ, 0x8 ;  /* 0x00000008ff1a7803 */ /* 0x000fe40000000000 */
[----:B---3--:R-:W-:Y:S01]  /*11f0*/  FSETP.NAN.AND P3, PT, R9, R9, PT ;  /* 0x000000090900720b */ /* 0x008fe20003f68000 */
[----:B------:R-:W-:Y:S02]  /*1200*/  IMAD.IADD R45, R45, 0x1, R20 ;  /* 0x000000012d2d7824 */ /* 0x000fe400078e0214 */
[----:B-1----:R-:W-:-:S02]  /*1210*/  IMAD.MOV.U32 R29, RZ, RZ, RZ ;  /* 0x000000ffff1d7224 */ /* 0x002fc400078e00ff */
[----:B------:R-:W-:Y:S01]  /*1220*/  IMAD.WIDE R24, R45, 0x4, R24 ;  /* 0x000000042d187825 */ /* 0x000fe200078e0218 */
[-C--:B--2---:R-:W-:Y:S02]  /*1230*/  FSETP.GEU.AND P1, PT, R51, R34.reuse, PT ;  /* 0x000000223300720b */ /* 0x084fe40003f2e000 */
[----:B------:R-:W-:-:S11]  /*1240*/  FSETP.NAN.AND P0, PT, R34, R34, PT ;  /* 0x000000222200720b */ /* 0x000fd60003f08000 */
[----:B------:R-:W-:-:S04]  /*1250*/  @P1 FSEL R34, R34, R51, P0 ;  /* 0x0000003322221208 */ /* 0x000fc80000000000 */
[----:B------:R-:W-:-:S04]  /*1260*/  FSETP.GEU.AND P5, PT, R34, R9, PT ;  /* 0x000000092200720b */ /* 0x000fc80003fae000 */
[----:B------:R-:W-:-:S09]  /*1270*/  P2R R28, PR, RZ, 0x20 ;  /* 0x00000020ff1c7803 */ /* 0x000fd20000000000 */
[----:B------:R-:W-:Y:S02]  /*1280*/  @P5 SEL R9, R9, R34, P3 ;  /* 0x0000002209095207 */ /* 0x000fe40001800000 */
[----:B------:R-:W-:-:S13]  /*1290*/  ISETP.NE.AND P5, PT, R33, RZ, PT ;  /* 0x000000ff2100720c */ /* 0x000fda0003fa5270 */
[----:B------:R-:W2:Y:S01]  /*12a0*/  @P5 LDG.E.EL R29, desc[UR4][R24.64] ;  /* 0x00000004181d5981 */ /* 0x000ea2000c2e1900 */
[----:B------:R-:W-:Y:S02]  /*12b0*/  P2R R16, PR, RZ, 0x2 ;  /* 0x00000002ff107803 */ /* 0x000fe40000000000 */
[----:B------:R-:W-:Y:S02]  /*12c0*/  ISETP.NE.AND P1, PT, R21, RZ, PT ;  /* 0x000000ff1500720c */ /* 0x000fe40003f25270 */
[----:B------:R-:W-:Y:S02]  /*12d0*/  SEL R21, RZ, 0x1, !P4 ;  /* 0x00000001ff157807 */ /* 0x000fe40006000000 */
[----:B------:R-:W-:Y:S02]  /*12e0*/  ISETP.NE.AND P0, PT, R14, RZ, PT ;  /* 0x000000ff0e00720c */ /* 0x000fe40003f05270 */
[-C--:B--2---:R-:W-:Y:S02]  /*12f0*/  FSETP.GEU.AND P3, PT, R46, R29.reuse, PT ;  /* 0x0000001d2e00720b */ /* 0x084fe40003f6e000 */
[----:B------:R-:W-:-:S11]  /*1300*/  FSETP.NAN.AND P4, PT, R29, R29, PT ;  /* 0x0000001d1d00720b */ /* 0x000fd60003f88000 */
[----:B------:R-:W-:Y:S02]  /*1310*/  @P3 SEL R29, R29, R46, P4 ;  /* 0x0000002e1d1d3207 */ /* 0x000fe40002000000 */
[----:B------:R-:W-:-:S04]  /*1320*/  ISETP.NE.AND P4, PT, R31, RZ, PT ;  /* 0x000000ff1f00720c */ /* 0x000fc80003f85270 */
[----:B------:R-:W-:Y:S02]  /*1330*/  SEL R20, RZ, 0x1, !P4 ;  /* 0x00000001ff147807 */ /* 0x000fe40006000000 */
[----:B------:R-:W-:-:S04]  /*1340*/  ISETP.NE.AND P4, PT, R30, RZ, PT ;  /* 0x000000ff1e00720c */ /* 0x000fc80003f85270 */
[----:B------:R-:W-:Y:S02]  /*1350*/  SEL R22, R21, 0x2, P4 ;  /* 0x0000000215167807 */ /* 0x000fe40002000000 */
[----:B------:R-:W-:-:S04]  /*1360*/  SHF.R.S32.HI R21, RZ, 0x1f, R18 ;  /* 0x0000001fff157819 */ /* 0x000fc80000011412 */
[----:B------:R-:W-:Y:S02]  /*1370*/  LEA.HI R21, R21, R18, RZ, 0x6 ;  /* 0x0000001215157211 */ /* 0x000fe400078f30ff */
[----:B------:R-:W-:-:S03]  /*1380*/  P2R R33, PR, RZ, 0x8 ;  /* 0x00000008ff217803 */ /* 0x000fc60000000000 */
[C---:B------:R-:W-:Y:S01]  /*1390*/  IMAD.SHL.U32 R23, R21.reuse, 0x400, RZ ;  /* 0x0000040015177824 */ /* 0x040fe200078e00ff */
[----:B------:R-:W-:Y:S02]  /*13a0*/  ISETP.NE.AND P3, PT, R26, RZ, PT ;  /* 0x000000ff1a00720c */ /* 0x000fe40003f65270 */
[----:B------:R-:W-:Y:S02]  /*13b0*/  LOP3.LUT R21, R21, 0xffffffc0, RZ, 0xc0, !PT ;  /* 0xffffffc015157812 */ /* 0x000fe400078ec0ff */
[----:B------:R-:W-:Y:S02]  /*13c0*/  LOP3.LUT R23, R23, 0xffff0000, RZ, 0xc0, !PT ;  /* 0xffff000017177812 */ /* 0x000fe400078ec0ff */
[----:B------:R-:W-:Y:S02]  /*13d0*/  SEL R34, RZ, 0x1, !P3 ;  /* 0x00000001ff227807 */ /* 0x000fe40005800000 */
[----:B------:R-:W-:Y:S02]  /*13e0*/  ISETP.NE.AND P3, PT, R39, RZ, PT ;  /* 0x000000ff2700720c */ /* 0x000fe40003f65270 */
[----:B------:R-:W-:-:S02]  /*13f0*/  IADD3 R18, R23, R18, -R21 ;  /* 0x0000001217127210 */ /* 0x000fc40007ffe815 */
[----:B------:R-:W-:Y:S02]  /*1400*/  SEL R39, R20, 0x2, P2 ;  /* 0x0000000214277807 */ /* 0x000fe40001000000 */
[----:B------:R-:W1:Y:S01]  /*1410*/  LDC.64 R20, c[0x0][0x218] ;  /* 0x00008600ff147b82 */ /* 0x000e620000000a00 */
[----:B------:R-:W-:-:S04]  /*1420*/  IMAD R31, R19, 0x40, R18 ;  /* 0x00000040131f7824 */ /* 0x000fc800078e0212 */
[C---:B------:R-:W-:Y:S02]  /*1430*/  VIADD R49, R31.reuse, 0x2000 ;  /* 0x000020001f317836 */ /* 0x040fe40000000000 */
[----:B-1----:R-:W-:-:S05]  /*1440*/  IMAD.WIDE R26, R31, 0x4, R20 ;  /* 0x000000041f1a7825 */ /* 0x002fca00078e0214 */
[----:B------:R-:W-:Y:S01]  /*1450*/  @P0 STG.E desc[UR4][R26.64], R10 ;  /* 0x0000000a1a000986 */ /* 0x000fe2000c101904 */
[----:B------:R-:W-:Y:S01]  /*1460*/  ISETP.NE.AND P0, PT, R0, RZ, PT ;  /* 0x000000ff0000720c */ /* 0x000fe20003f05270 */
[----:B------:R-:W-:Y:S01]  /*1470*/  IMAD.WIDE R24, R49, 0x4, R20 ;  /* 0x0000000431187825 */ /* 0x000fe200078e0214 */
[----:B------:R-:W-:Y:S02]  /*1480*/  ISETP.NE.AND P2, PT, R13, RZ, PT ;  /* 0x000000ff0d00720c */ /* 0x000fe40003f45270 */
[----:B------:R-:W-:-:S09]  /*1490*/  SEL R13, R22, 0x3, P1 ;  /* 0x00000003160d7807 */ /* 0x000fd20000800000 */
[----:B------:R1:W-:Y:S01]  /*14a0*/  @P0 STG.E desc[UR4][R24.64], R12 ;  /* 0x0000000c18000986 */ /* 0x0003e2000c101904 */
[----:B------:R-:W-:Y:S02]  /*14b0*/  ISETP.NE.AND P1, PT, R15, RZ, PT ;  /* 0x000000ff0f00720c */ /* 0x000fe40003f25270 */
[----:B-1----:R-:W-:Y:S02]  /*14c0*/  P2R R12, PR, RZ, 0x1 ;  /* 0x00000001ff0c7803 */ /* 0x002fe40000000000 */
[----:B------:R-:W-:-:S04]  /*14d0*/  ISETP.NE.AND P0, PT, R28, RZ, PT ;  /* 0x000000ff1c00720c */ /* 0x000fc80003f05270 */
[----:B------:R-:W-:Y:S02]  /*14e0*/  P2R R24, PR, RZ, 0x1 ;  /* 0x00000001ff187803 */ /* 0x000fe40000000000 */
[----:B------:R-:W-:Y:S01]  /*14f0*/  ISETP.NE.AND P0, PT, R11, RZ, PT ;  /* 0x000000ff0b00720c */ /* 0x000fe20003f05270 */
[----:B------:R-:W-:-:S03]  /*1500*/  VIADD R51, R31, 0x4000 ;  /* 0x000040001f337836 */ /* 0x000fc60000000000 */
[----:B------:R-:W-:Y:S02]  /*1510*/  P2R R25, PR, RZ, 0x1 ;  /* 0x00000001ff197803 */ /* 0x000fe40000000000 */
[----:B------:R-:W-:Y:S01]  /*1520*/  ISETP.NE.AND P0, PT, R16, RZ, PT ;  /* 0x000000ff1000720c */ /* 0x000fe20003f05270 */
[----:B------:R-:W-:Y:S02]  /*1530*/  VIADD R28, R31, 0x6000 ;  /* 0x000060001f1c7836 */ /* 0x000fe40000000000 */
[--C-:B------:R-:W-:Y:S01]  /*1540*/  IMAD.WIDE R22, R51, 0x4, R20.reuse ;  /* 0x0000000433167825 */ /* 0x100fe200078e0214 */
[----:B------:R-:W-:Y:S02]  /*1550*/  P2R R26, PR, RZ, 0x1 ;  /* 0x00000001ff1a7803 */ /* 0x000fe40000000000 */
[----:B------:R-:W-:Y:S01]  /*1560*/  ISETP.NE.AND P0, PT, R14, RZ, PT ;  /* 0x000000ff0e00720c */ /* 0x000fe20003f05270 */
[----:B------:R-:W-:Y:S01]  /*1570*/  IMAD.WIDE R14, R28, 0x4, R20 ;  /* 0x000000041c0e7825 */ /* 0x000fe200078e0214 */
[----:B------:R-:W-:Y:S04]  /*1580*/  @P6 STG.E desc[UR4][R22.64], R9 ;  /* 0x0000000916006986 */ /* 0x000fe8000c101904 */
[----:B------:R1:W-:Y:S02]  /*1590*/  @P1 STG.E desc[UR4][R14.64], R2 ;  /* 0x000000020e001986 */ /* 0x0003e4000c101904 */
[----:B-1----:R-:W-:-:S02]  /*15a0*/  P2R R14, PR, RZ, 0x2 ;  /* 0x00000002ff0e7803 */ /* 0x002fc40000000000 */
[----:B------:R-:W-:-:S04]  /*15b0*/  ISETP.NE.AND P1, PT, R3, RZ, PT ;  /* 0x000000ff0300720c */ /* 0x000fc80003f25270 */
[----:B------:R-:W-:Y:S02]  /*15c0*/  P2R R15, PR, RZ, 0x2 ;  /* 0x00000002ff0f7803 */ /* 0x000fe40000000000 */
[----:B------:R-:W-:-:S04]  /*15d0*/  ISETP.NE.AND P1, PT, R32, RZ, PT ;  /* 0x000000ff2000720c */ /* 0x000fc80003f25270 */
[----:B------:R-:W-:Y:S02]  /*15e0*/  P2R R22, PR, RZ, 0x2 ;  /* 0x00000002ff167803 */ /* 0x000fe40000000000 */
[----:B------:R-:W-:-:S04]  /*15f0*/  ISETP.NE.AND P1, PT, R4, RZ, PT ;  /* 0x000000ff0400720c */ /* 0x000fc80003f25270 */
[----:B------:R-:W-:Y:S02]  /*1600*/  P2R R23, PR, RZ, 0x2 ;  /* 0x00000002ff177803 */ /* 0x000fe40000000000 */
[----:B------:R-:W-:Y:S02]  /*1610*/  ISETP.NE.AND P1, PT, R42, RZ, PT ;  /* 0x000000ff2a00720c */ /* 0x000fe40003f25270 */
[----:B------:R-:W-:Y:S02]  /*1620*/  IADD3 R18, P4, R31, UR6, RZ ;  /* 0x000000061f127c10 */ /* 0x000fe4000ff9e0ff */
[----:B------:R-:W-:Y:S02]  /*1630*/  P2R R27, PR, RZ, 0x2 ;  /* 0x00000002ff1b7803 */ /* 0x000fe40000000000 */
[----:B------:R-:W-:Y:S02]  /*1640*/  ISETP.NE.AND P1, PT, R37, RZ, PT ;  /* 0x000000ff2500720c */ /* 0x000fe40003f25270 */
[----:B------:R-:W-:-:S02]  /*1650*/  LEA.HI.X.SX32 R19, R31, UR7, 0x1, P4 ;  /* 0x000000071f137c11 */ /* 0x000fc4000a0f0eff */
[----:B------:R-:W-:Y:S02]  /*1660*/  ISETP.NE.AND P4, PT, R44, RZ, PT ;  /* 0x000000ff2c00720c */ /* 0x000fe40003f85270 */
[----:B------:R-:W-:Y:S02]  /*1670*/  P2R R9, PR, RZ, 0x40 ;  /* 0x00000040ff097803 */ /* 0x000fe40000000000 */
[----:B------:R-:W-:Y:S01]  /*1680*/  ISETP.NE.AND P6, PT, R8, RZ, PT ;  /* 0x000000ff0800720c */ /* 0x000fe20003fc5270 */
[C---:B------:R-:W-:Y:S01]  /*1690*/  VIADD R8, R31.reuse, 0x8000 ;  /* 0x000080001f087836 */ /* 0x040fe20000000000 */
[----:B------:R-:W-:Y:S01]  /*16a0*/  P2R R32, PR, RZ, 0x2 ;  /* 0x00000002ff207803 */ /* 0x000fe20000000000 */
[----:B------:R-:W-:Y:S01]  /*16b0*/  VIADD R0, R31, 0xa000 ;  /* 0x0000a0001f007836 */ /* 0x000fe20000000000 */
[----:B------:R-:W-:Y:S01]  /*16c0*/  ISETP.NE.AND P1, PT, R5, RZ, PT ;  /* 0x000000ff0500720c */ /* 0x000fe20003f25270 */
[C---:B------:R-:W-:Y:S02]  /*16d0*/  VIADD R53, R31.reuse, 0xc000 ;  /* 0x0000c0001f357836 */ /* 0x040fe40000000000 */
[----:B------:R-:W-:Y:S01]  /*16e0*/  VIADD R16, R31, 0xe000 ;  /* 0x0000e0001f107836 */ /* 0x000fe20000000000 */
[----:B------:R-:W-:Y:S01]  /*16f0*/  P2R R37, PR, RZ, 0x2 ;  /* 0x00000002ff257803 */ /* 0x000fe20000000000 */
[----:B------:R-:W-:Y:S01]  /*1700*/  IMAD.WIDE R30, R8, 0x4, R20 ;  /* 0x00000004081e7825 */ /* 0x000fe200078e0214 */
[----:B------:R-:W-:-:S03]  /*1710*/  ISETP.NE.AND P1, PT, R6, RZ, PT ;  /* 0x000000ff0600720c */ /* 0x000fc60003f25270 */
[--C-:B------:R-:W-:Y:S01]  /*1720*/  IMAD.WIDE R44, R0, 0x4, R20.reuse ;  /* 0x00000004002c7825 */ /* 0x100fe200078e0214 */
[----:B------:R-:W-:Y:S03]  /*1730*/  @P2 STG.E desc[UR4][R30.64], R17 ;  /* 0x000000111e002986 */ /* 0x000fe6000c101904 */
[----:B------:R-:W-:Y:S01]  /*1740*/  IMAD.WIDE R10, R53, 0x4, R20 ;  /* 0x00000004350a7825 */ /* 0x000fe200078e0214 */
[----:B------:R-:W-:-:S03]  /*1750*/  P2R R42, PR, RZ, 0x2 ;  /* 0x00000002ff2a7803 */ /* 0x000fc60000000000 */
[----:B------:R-:W-:Y:S01]  /*1760*/  IMAD.WIDE R20, R16, 0x4, R20 ;  /* 0x0000000410147825 */ /* 0x000fe200078e0214 */
[----:B------:R-:W-:Y:S01]  /*1770*/  @P3 STG.E desc[UR4][R44.64], R36 ;  /* 0x000000242c003986 */ /* 0x000fe2000c101904 */
[----:B------:R-:W-:-:S03]  /*1780*/  ISETP.NE.AND P1, PT, R47, RZ, PT ;  /* 0x000000ff2f00720c */ /* 0x000fc60003f25270 */
[----:B------:R1:W-:Y:S01]  /*1790*/  @P4 STG.E desc[UR4][R10.64], R41 ;  /* 0x000000290a004986 */ /* 0x0003e2000c101904 */
[----:B------:R-:W-:-:S03]  /*17a0*/  P2R R46, PR, RZ, 0x2 ;  /* 0x00000002ff2e7803 */ /* 0x000fc60000000000 */
[----:B------:R-:W-:Y:S01]  /*17b0*/  @P5 STG.E desc[UR4][R20.64], R29 ;  /* 0x0000001d14005986 */ /* 0x000fe2000c101904 */
[----:B------:R-:W-:-:S03]  /*17c0*/  ISETP.NE.AND P1, PT, R40, RZ, PT ;  /* 0x000000ff2800720c */ /* 0x000fc60003f25270 */
[----:B------:R2:W-:Y:S01]  /*17d0*/  @P0 STG.E.U8 desc[UR4][R18.64], R13 ;  /* 0x0000000d12000986 */ /* 0x0005e2000c101104 */
[----:B------:R-:W-:Y:S02]  /*17e0*/  IADD3 R4, P0, R49, UR6, RZ ;  /* 0x0000000631047c10 */ /* 0x000fe4000ff1e0ff */
[----:B------:R-:W-:Y:S02]  /*17f0*/  P2R R40, PR, RZ, 0x2 ;  /* 0x00000002ff287803 */ /* 0x000fe40000000000 */
[----:B------:R-:W-:Y:S02]  /*1800*/  LEA.HI.X.SX32 R5, R49, UR7, 0x1, P0 ;  /* 0x0000000731057c11 */ /* 0x000fe400080f0eff */
[----:B------:R-:W-:Y:S02]  /*1810*/  ISETP.NE.AND P0, PT, R26, RZ, PT ;  /* 0x000000ff1a00720c */ /* 0x000fe40003f05270 */
[----:B------:R-:W-:Y:S02]  /*1820*/  ISETP.NE.AND P1, PT, R35, RZ, PT ;  /* 0x000000ff2300720c */ /* 0x000fe40003f25270 */
[----:B------:R-:W-:-:S02]  /*1830*/  SEL R34, R34, 0x2, P0 ;  /* 0x0000000222227807 */ /* 0x000fc40000000000 */
[----:B------:R-:W-:Y:S02]  /*1840*/  ISETP.NE.AND P0, PT, R25, RZ, PT ;  /* 0x000000ff1900720c */ /* 0x000fe40003f05270 */
[----:B------:R-:W-:Y:S02]  /*1850*/  P2R R35, PR, RZ, 0x2 ;  /* 0x00000002ff237803 */ /* 0x000fe40000000000 */
[----:B------:R-:W-:Y:S02]  /*1860*/  ISETP.NE.AND P1, PT, R7, RZ, PT ;  /* 0x000000ff0700720c */ /* 0x000fe40003f25270 */
[----:B------:R-:W-:Y:S02]  /*1870*/  SEL R39, R39, 0x3, P0 ;  /* 0x0000000327277807 */ /* 0x000fe40000000000 */
[----:B-1----:R-:W-:Y:S02]  /*1880*/  SEL R10, RZ, 0x1, !P6 ;  /* 0x00000001ff0a7807 */ /* 0x002fe40007000000 */
[----:B------:R-:W-:-:S02]  /*1890*/  IADD3 R6, P0, R51, UR6, RZ ;  /* 0x0000000633067c10 */ /* 0x000fc4000ff1e0ff */
[----:B------:R-:W-:Y:S02]  /*18a0*/  ISETP.NE.AND P6, PT, R9, RZ, PT ;  /* 0x000000ff0900720c */ /* 0x000fe40003fc5270 */
[----:B------:R-:W-:Y:S02]  /*18b0*/  SEL R9, RZ, 0x1, !P1 ;  /* 0x00000001ff097807 */ /* 0x000fe40004800000 */
[----:B------:R-:W-:Y:S02]  /*18c0*/  ISETP.NE.AND P1, PT, R35, RZ, PT ;  /* 0x000000ff2300720c */ /* 0x000fe40003f25270 */
[----:B------:R-:W-:Y:S02]  /*18d0*/  LEA.HI.X.SX32 R7, R51, UR7, 0x1, P0 ;  /* 0x0000000733077c11 */ /* 0x000fe400080f0eff */
[----:B------:R-:W-:Y:S02]  /*18e0*/  ISETP.NE.AND P0, PT, R24, RZ, PT ;  /* 0x000000ff1800720c */ /* 0x000fe40003f05270 */
[----:B------:R-:W-:-:S02]  /*18f0*/  SEL R11, RZ, 0x1, !P1 ;  /* 0x00000001ff0b7807 */ /* 0x000fc40004800000 */
[----:B------:R-:W-:Y:S02]  /*1900*/  ISETP.NE.AND P1, PT, R40, RZ, PT ;  /* 0x000000ff2800720c */ /* 0x000fe40003f25270 */
[----:B------:R-:W-:Y:S02]  /*1910*/  SEL R17, R34, 0x3, P0 ;  /* 0x0000000322117807 */ /* 0x000fe40000000000 */
[----:B------:R-:W-:Y:S02]  /*1920*/  ISETP.NE.AND P0, PT, R12, RZ, PT ;  /* 0x000000ff0c00720c */ /* 0x000fe40003f05270 */
[----:B------:R-:W-:Y:S02]  /*1930*/  SEL R12, RZ, 0x1, !P1 ;  /* 0x00000001ff0c7807 */ /* 0x000fe40004800000 */
[----:B------:R-:W-:-:S04]  /*1940*/  ISETP.NE.AND P1, PT, R46, RZ, PT ;  /* 0x000000ff2e00720c */ /* 0x000fc80003f25270 */
[----:B--2---:R-:W-:Y:S02]  /*1950*/  SEL R13, RZ, 0x1, !P1 ;  /* 0x00000001ff0d7807 */ /* 0x004fe40004800000 */
[----:B------:R-:W-:-:S04]  /*1960*/  ISETP.NE.AND P1, PT, R42, RZ, PT ;  /* 0x000000ff2a00720c */ /* 0x000fc80003f25270 */
[----:B------:R-:W-:Y:S02]  /*1970*/  SEL R10, R10, 0x2, P1 ;  /* 0x000000020a0a7807 */ /* 0x000fe40000800000 */
        /* <DEDUP_REMOVED lines=8> */
[----:B------:R-:W-:Y:S01]  /*1a00*/  ISETP.NE.AND P1, PT, R22, RZ, PT ;  /* 0x000000ff1600720c */ /* 0x000fe20003f25270 */
[----:B------:R-:W-:Y:S01]  /*1a10*/  @P0 STG.E.U8 desc[UR4][R4.64], R39 ;  /* 0x0000002704000986 */ /* 0x000fe2000c101104 */
[----:B------:R-:W-:Y:S02]  /*1a20*/  IADD3 R2, P0, R28, UR6, RZ ;  /* 0x000000061c027c10 */ /* 0x000fe4000ff1e0ff */
[----:B------:R-:W-:Y:S02]  /*1a30*/  SEL R13, R13, 0x2, P1 ;  /* 0x000000020d0d7807 */ /* 0x000fe40000800000 */
[----:B------:R-:W-:Y:S02]  /*1a40*/  ISETP.NE.AND P1, PT, R15, RZ, PT ;  /* 0x000000ff0f00720c */ /* 0x000fe40003f25270 */
[----:B------:R-:W-:-:S02]  /*1a50*/  LEA.HI.X.SX32 R3, R28, UR7, 0x1, P0 ;  /* 0x000000071c037c11 */ /* 0x000fc400080f0eff */
[----:B------:R-:W-:Y:S02]  /*1a60*/  SEL R15, R9, 0x3, P1 ;  /* 0x00000003090f7807 */ /* 0x000fe40000800000 */
[----:B------:R-:W-:Y:S02]  /*1a70*/  ISETP.NE.AND P0, PT, R38, RZ, PT ;  /* 0x000000ff2600720c */ /* 0x000fe40003f05270 */
[----:B------:R-:W-:Y:S01]  /*1a80*/  ISETP.NE.AND P1, PT, R14, RZ, PT ;  /* 0x000000ff0e00720c */ /* 0x000fe20003f25270 */
[----:B------:R1:W-:Y:S02]  /*1a90*/  @P6 STG.E.U8 desc[UR4][R6.64], R17 ;  /* 0x0000001106006986 */ /* 0x0003e4000c101104 */
[----:B-1----:R-:W-:Y:S02]  /*1aa0*/  SEL R17, R11, 0x3, P0 ;  /* 0x000000030b117807 */ /* 0x002fe40000000000 */
[----:B------:R-:W-:-:S04]  /*1ab0*/  IADD3 R4, P0, R8, UR6, RZ ;  /* 0x0000000608047c10 */ /* 0x000fc8000ff1e0ff */
[----:B------:R-:W-:-:S04]  /*1ac0*/  LEA.HI.X.SX32 R5, R8, UR7, 0x1, P0 ;  /* 0x0000000708057c11 */ /* 0x000fc800080f0eff */
[----:B------:R1:W-:Y:S01]  /*1ad0*/  @P1 STG.E.U8 desc[UR4][R2.64], R19 ;  /* 0x0000001302001986 */ /* 0x0003e2000c101104 */
[----:B------:R-:W-:Y:S02]  /*1ae0*/  IADD3 R6, P0, R0, UR6, RZ ;  /* 0x0000000600067c10 */ /* 0x000fe4000ff1e0ff */
[----:B------:R-:W-:Y:S01]  /*1af0*/  IADD3 R8, P1, R53, UR6, RZ ;  /* 0x0000000635087c10 */ /* 0x000fe2000ff3e0ff */
[----:B------:R1:W-:Y:S01]  /*1b00*/  @P2 STG.E.U8 desc[UR4][R4.64], R15 ;  /* 0x0000000f04002986 */ /* 0x0003e2000c101104 */
[----:B------:R-:W-:Y:S02]  /*1b10*/  ISETP.NE.AND P2, PT, R43, RZ, PT ;  /* 0x000000ff2b00720c */ /* 0x000fe40003f45270 */
[----:B------:R-:W-:Y:S02]  /*1b20*/  LEA.HI.X.SX32 R7, R0, UR7, 0x1, P0 ;  /* 0x0000000700077c11 */ /* 0x000fe400080f0eff */
[----:B------:R-:W-:Y:S02]  /*1b30*/  LEA.HI.X.SX32 R9, R53, UR7, 0x1, P1 ;  /* 0x0000000735097c11 */ /* 0x000fe400088f0eff */
[----:B------:R-:W-:-:S02]  /*1b40*/  SEL R21, R12, 0x3, P2 ;  /* 0x000000030c157807 */ /* 0x000fc40001000000 */
[----:B------:R-:W-:Y:S01]  /*1b50*/  IADD3 R10, P0, R16, UR6, RZ ;  /* 0x00000006100a7c10 */ /* 0x000fe2000ff1e0ff */
[----:B------:R1:W-:Y:S01]  /*1b60*/  @P3 STG.E.U8 desc[UR4][R6.64], R17 ;  /* 0x0000001106003986 */ /* 0x0003e2000c101104 */
[----:B------:R-:W-:Y:S02]  /*1b70*/  ISETP.NE.AND P6, PT, R33, RZ, PT ;  /* 0x000000ff2100720c */ /* 0x000fe40003fc5270 */
[----:B------:R-:W-:Y:S01]  /*1b80*/  LEA.HI.X.SX32 R11, R16, UR7, 0x1, P0 ;  /* 0x00000007100b7c11 */ /* 0x000fe200080f0eff */
[----:B------:R1:W-:Y:S01]  /*1b90*/  @P4 STG.E.U8 desc[UR4][R8.64], R21 ;  /* 0x0000001508004986 */ /* 0x0003e2000c101104 */
[----:B------:R-:W-:Y:S01]  /*1ba0*/  SEL R13, R13, 0x3, P6 ;  /* 0x000000030d0d7807 */ /* 0x000fe20003000000 */
[----:B------:R-:W-:Y:S08]  /*1bb0*/  @!P5 EXIT ;  /* 0x000000000000d94d */ /* 0x000ff00003800000 */
[----:B------:R-:W-:Y:S01]  /*1bc0*/  STG.E.U8 desc[UR4][R10.64], R13 ;  /* 0x0000000d0a007986 */ /* 0x000fe2000c101104 */
[----:B------:R-:W-:Y:S05]  /*1bd0*/  EXIT ;  /* 0x000000000000794d */ /* 0x000fea0003800000 */
.L_x_0:
[----:B------:R-:W-:-:S00]  /*1be0*/  BRA `(.L_x_0) ;  /* 0xfffffffc00fc7947 */ /* 0x000fc0000383ffff */
[----:B------:R-:W-:-:S00]  /*1bf0*/  NOP ;  /* 0x0000000000007918 */ /* 0x000fc00000000000 */
        /* <DEDUP_REMOVED lines=8> */
.L_x_1:


//--------------------- .nv.constant0.triton_poi_fused_max_pool2d_with_indices_11 --------------------------
	.section	.nv.constant0.triton_poi_fused_max_pool2d_with_indices_11,"a",@progbits
	.sectionflags	@""
	.align	4
.nv.constant0.triton_poi_fused_max_pool2d_with_indices_11:
	.zero		560
